//
// Generated by NVIDIA NVVM Compiler
//
// Compiler Build ID: CL-36424714
// Cuda compilation tools, release 13.0, V13.0.88
// Based on NVVM 20.0.0
//

.version 9.0
.target sm_100
.address_size 64

	// .globl	_Z9vectorAddPfS_S_ii

.visible .entry _Z9vectorAddPfS_S_ii(
	.param .u64 .ptr .align 1 _Z9vectorAddPfS_S_ii_param_0,
	.param .u64 .ptr .align 1 _Z9vectorAddPfS_S_ii_param_1,
	.param .u64 .ptr .align 1 _Z9vectorAddPfS_S_ii_param_2,
	.param .u32 _Z9vectorAddPfS_S_ii_param_3,
	.param .u32 _Z9vectorAddPfS_S_ii_param_4
)
{
	.reg .pred 	%p<2>;
	.reg .b32 	%r<9>;
	.reg .b32 	%f<4>;
	.reg .b64 	%rd<11>;

	ld.param.u64 	%rd1, [_Z9vectorAddPfS_S_ii_param_0];
	ld.param.u64 	%rd2, [_Z9vectorAddPfS_S_ii_param_1];
	ld.param.u64 	%rd3, [_Z9vectorAddPfS_S_ii_param_2];
	ld.param.u32 	%r2, [_Z9vectorAddPfS_S_ii_param_3];
	ld.param.u32 	%r3, [_Z9vectorAddPfS_S_ii_param_4];
	mov.u32 	%r4, %ntid.x;
	mov.u32 	%r5, %ctaid.x;
	mov.u32 	%r6, %tid.x;
	mad.lo.s32 	%r7, %r4, %r5, %r6;
	add.s32 	%r1, %r7, %r3;
	add.s32 	%r8, %r3, %r2;
	setp.ge.s32 	%p1, %r1, %r8;
	@%p1 bra 	$L__BB0_2;
	cvta.to.global.u64 	%rd4, %rd1;
	cvta.to.global.u64 	%rd5, %rd2;
	cvta.to.global.u64 	%rd6, %rd3;
	mul.wide.s32 	%rd7, %r1, 4;
	add.s64 	%rd8, %rd4, %rd7;
	ld.global.f32 	%f1, [%rd8];
	add.s64 	%rd9, %rd5, %rd7;
	ld.global.f32 	%f2, [%rd9];
	add.f32 	%f3, %f1, %f2;
	add.s64 	%rd10, %rd6, %rd7;
	st.global.f32 	[%rd10], %f3;
$L__BB0_2:
	ret;

}


// ===== COMPILED SASS (sm_100) =====

	.target	sm_100

	.elftype	@"ET_EXEC"


//--------------------- .note.nv.tkinfo           --------------------------
	.section	.note.nv.tkinfo,"",@"SHT_NOTE"
	.sectionflags	@"SHF_NOTE_NV_TKINFO"
	.tkinfo
        /*0018*/ 	.word	0x00000002
        /*0030*/ 	.string	""
        /*0030*/ 	.string	"ptxas"
        /*0030*/ 	.string	"Cuda compilation tools, release 13.0, V13.0.88"
        /*0030*/ 	.string	"Build cuda_13.0.r13.0/compiler.36424714_0"
        /*0030*/ 	.string	"-arch sm_100 -m 64 "



//--------------------- .note.nv.cuinfo           --------------------------
	.section	.note.nv.cuinfo,"",@"SHT_NOTE"
	.sectionflags	@"SHF_NOTE_NV_CUINFO"
        /*0018*/ 	.short	0x0002
        /*001a*/ 	.short	0x0064
        /*001c*/ 	.short	0x0082
	.zero		2


//--------------------- .nv.info                  --------------------------
	.section	.nv.info,"",@"SHT_CUDA_INFO"
	.align	4


	//----- nvinfo : EIATTR_REGCOUNT
	.align		4
        /*0000*/ 	.byte	0x04, 0x2f
        /*0002*/ 	.short	(.L_1 - .L_0)
	.align		4
.L_0:
        /*0004*/ 	.word	index@(_Z9vectorAddPfS_S_ii)
        /*0008*/ 	.word	0x0000000c


	//----- nvinfo : EIATTR_FRAME_SIZE
	.align		4
.L_1:
        /*000c*/ 	.byte	0x04, 0x11
        /*000e*/ 	.short	(.L_3 - .L_2)
	.align		4
.L_2:
        /*0010*/ 	.word	index@(_Z9vectorAddPfS_S_ii)
        /*0014*/ 	.word	0x00000000


	//----- nvinfo : EIATTR_MIN_STACK_SIZE
	.align		4
.L_3:
        /*0018*/ 	.byte	0x04, 0x12
        /*001a*/ 	.short	(.L_5 - .L_4)
	.align		4
.L_4:
        /*001c*/ 	.word	index@(_Z9vectorAddPfS_S_ii)
        /*0020*/ 	.word	0x00000000
.L_5:


//--------------------- .nv.compat                --------------------------
	.section	.nv.compat,"",@"SHT_CUDA_COMPAT_INFO"
	.align	4
        /*0000*/ 	.byte	0x02, 0x09, 0x00, 0x00, 0x02, 0x02, 0x01, 0x00, 0x02, 0x05, 0x05, 0x00, 0x03, 0x07, 0x01, 0x01
        /*0010*/ 	.byte	0x02, 0x03, 0x00, 0x00, 0x02, 0x06, 0x01, 0x00, 0x04, 0x0b, 0x08, 0x00, 0x09, 0x00, 0x00, 0x00
        /*0020*/ 	.byte	0x00, 0x00, 0x00, 0x00


//--------------------- .nv.info._Z9vectorAddPfS_S_ii --------------------------
	.section	.nv.info._Z9vectorAddPfS_S_ii,"",@"SHT_CUDA_INFO"
	.sectionflags	@""
	.align	4


	//----- nvinfo : EIATTR_CUDA_API_VERSION
	.align		4
        /*0000*/ 	.byte	0x04, 0x37
        /*0002*/ 	.short	(.L_7 - .L_6)
.L_6:
        /*0004*/ 	.word	0x00000082


	//----- nvinfo : EIATTR_KPARAM_INFO
	.align		4
.L_7:
        /*0008*/ 	.byte	0x04, 0x17
        /*000a*/ 	.short	(.L_9 - .L_8)
.L_8:
        /*000c*/ 	.word	0x00000000
        /*0010*/ 	.short	0x0004
        /*0012*/ 	.short	0x001c
        /*0014*/ 	.byte	0x00, 0xf0, 0x11, 0x00


	//----- nvinfo : EIATTR_KPARAM_INFO
	.align		4
.L_9:
        /*0018*/ 	.byte	0x04, 0x17
        /*001a*/ 	.short	(.L_11 - .L_10)
.L_10:
        /*001c*/ 	.word	0x00000000
        /*0020*/ 	.short	0x0003
        /*0022*/ 	.short	0x0018
        /*0024*/ 	.byte	0x00, 0xf0, 0x11, 0x00


	//----- nvinfo : EIATTR_KPARAM_INFO
	.align		4
.L_11:
        /*0028*/ 	.byte	0x04, 0x17
        /*002a*/ 	.short	(.L_13 - .L_12)
.L_12:
        /*002c*/ 	.word	0x00000000
        /*0030*/ 	.short	0x0002
        /*0032*/ 	.short	0x0010
        /*0034*/ 	.byte	0x00, 0xf5, 0x21, 0x00


	//----- nvinfo : EIATTR_KPARAM_INFO
	.align		4
.L_13:
        /*0038*/ 	.byte	0x04, 0x17
        /*003a*/ 	.short	(.L_15 - .L_14)
.L_14:
        /*003c*/ 	.word	0x00000000
        /*0040*/ 	.short	0x0001
        /*0042*/ 	.short	0x0008
        /*0044*/ 	.byte	0x00, 0xf5, 0x21, 0x00


	//----- nvinfo : EIATTR_KPARAM_INFO
	.align		4
.L_15:
        /*0048*/ 	.byte	0x04, 0x17
        /*004a*/ 	.short	(.L_17 - .L_16)
.L_16:
        /*004c*/ 	.word	0x00000000
        /*0050*/ 	.short	0x0000
        /*0052*/ 	.short	0x0000
        /*0054*/ 	.byte	0x00, 0xf5, 0x21, 0x00


	//----- nvinfo : EIATTR_SPARSE_MMA_MASK
	.align		4
.L_17:
        /*0058*/ 	.byte	0x03, 0x50
        /*005a*/ 	.short	0x0000


	//----- nvinfo : EIATTR_MAXREG_COUNT
	.align		4
        /*005c*/ 	.byte	0x03, 0x1b
        /*005e*/ 	.short	0x00ff


	//----- nvinfo : EIATTR_MERCURY_ISA_VERSION
	.align		4
        /*0060*/ 	.byte	0x03, 0x5f
        /*0062*/ 	.short	0x0101


	//----- nvinfo : EIATTR_VRC_CTA_INIT_COUNT
	.align		4
        /*0064*/ 	.byte	0x02, 0x4a
	.zero		1
	.zero		1


	//----- nvinfo : EIATTR_EXIT_INSTR_OFFSETS
	.align		4
        /*0068*/ 	.byte	0x04, 0x1c
        /*006a*/ 	.short	(.L_19 - .L_18)


	//   ....[0]....
.L_18:
        /*006c*/ 	.word	0x00000090


	//   ....[1]....
        /*0070*/ 	.word	0x00000150


	//----- nvinfo : EIATTR_CBANK_PARAM_SIZE
	.align		4
.L_19:
        /*0074*/ 	.byte	0x03, 0x19
        /*0076*/ 	.short	0x0020


	//----- nvinfo : EIATTR_PARAM_CBANK
	.align		4
        /*0078*/ 	.byte	0x04, 0x0a
        /*007a*/ 	.short	(.L_21 - .L_20)
	.align		4
.L_20:
        /*007c*/ 	.word	index@(.nv.constant0._Z9vectorAddPfS_S_ii)
        /*0080*/ 	.short	0x0380
        /*0082*/ 	.short	0x0020


	//----- nvinfo : EIATTR_SW_WAR
	.align		4
.L_21:
        /*0084*/ 	.byte	0x04, 0x36
        /*0086*/ 	.short	(.L_23 - .L_22)
.L_22:
        /*0088*/ 	.word	0x00000008
.L_23:


//--------------------- .nv.callgraph             --------------------------
	.section	.nv.callgraph,"",@"SHT_CUDA_CALLGRAPH"
	.align	4
	.sectionentsize	8
	.align		4
        /*0000*/ 	.word	0x00000000
	.align		4
        /*0004*/ 	.word	0xffffffff
	.align		4
        /*0008*/ 	.word	0x00000000
	.align		4
        /*000c*/ 	.word	0xfffffffe
	.align		4
        /*0010*/ 	.word	0x00000000
	.align		4
        /*0014*/ 	.word	0xfffffffd
	.align		4
        /*0018*/ 	.word	0x00000000
	.align		4
        /*001c*/ 	.word	0xfffffffc


//--------------------- .text._Z9vectorAddPfS_S_ii --------------------------
	.section	.text._Z9vectorAddPfS_S_ii,"ax",@progbits
	.align	128
        .global         _Z9vectorAddPfS_S_ii
        .type           _Z9vectorAddPfS_S_ii,@function
        .size           _Z9vectorAddPfS_S_ii,(.L_x_1 - _Z9vectorAddPfS_S_ii)
        .other          _Z9vectorAddPfS_S_ii,@"STO_CUDA_ENTRY STV_DEFAULT"
_Z9vectorAddPfS_S_ii:
.text._Z9vectorAddPfS_S_ii:
[----:B------:R-:W-:Y:S01]  /*0000*/  LDC R1, c[0x0][0x37c] ;  /* 0x0000df00ff017b82 */ /* 0x000fe20000000800 */
[----:B------:R-:W0:Y:S01]  /*0010*/  S2R R0, SR_CTAID.X ;  /* 0x0000000000007919 */ /* 0x000e220000002500 */
[----:B------:R-:W0:Y:S01]  /*0020*/  LDCU UR6, c[0x0][0x360] ;  /* 0x00006c00ff0677ac */ /* 0x000e220008000800 */
[----:B------:R-:W0:Y:S01]  /*0030*/  S2R R3, SR_TID.X ;  /* 0x0000000000037919 */ /* 0x000e220000002100 */
[----:B------:R-:W1:Y:S02]  /*0040*/  LDCU.64 UR4, c[0x0][0x398] ;  /* 0x00007300ff0477ac */ /* 0x000e640008000a00 */
[----:B-1----:R-:W-:Y:S01]  /*0050*/  UIADD3 UR4, UPT, UPT, UR5, UR4, URZ ;  /* 0x0000000405047290 */ /* 0x002fe2000fffe0ff */
[----:B0-----:R-:W-:-:S05]  /*0060*/  IMAD R0, R0, UR6, R3 ;  /* 0x0000000600007c24 */ /* 0x001fca000f8e0203 */
[----:B------:R-:W-:-:S04]  /*0070*/  IADD3 R9, PT, PT, R0, UR5, RZ ;  /* 0x0000000500097c10 */ /* 0x000fc8000fffe0ff */
[----:B------:R-:W-:-:S13]  /*0080*/  ISETP.GE.AND P0, PT, R9, UR4, PT ;  /* 0x0000000409007c0c */ /* 0x000fda000bf06270 */
[----:B------:R-:W-:Y:S05]  /*0090*/  @P0 EXIT ;  /* 0x000000000000094d */ /* 0x000fea0003800000 */
[----:B------:R-:W0:Y:S01]  /*00a0*/  LDC.64 R2, c[0x0][0x380] ;  /* 0x0000e000ff027b82 */ /* 0x000e220000000a00 */
[----:B------:R-:W1:Y:S07]  /*00b0*/  LDCU.64 UR4, c[0x0][0x358] ;  /* 0x00006b00ff0477ac */ /* 0x000e6e0008000a00 */
[----:B------:R-:W2:Y:S08]  /*00c0*/  LDC.64 R4, c[0x0][0x388] ;  /* 0x0000e200ff047b82 */ /* 0x000eb00000000a00 */
[----:B------:R-:W3:Y:S01]  /*00d0*/  LDC.64 R6, c[0x0][0x390] ;  /* 0x0000e400ff067b82 */ /* 0x000ee20000000a00 */
[----:B0-----:R-:W-:-:S06]  /*00e0*/  IMAD.WIDE R2, R9, 0x4, R2 ;  /* 0x0000000409027825 */ /* 0x001fcc00078e0202 */
[----:B-1----:R-:W4:Y:S01]  /*00f0*/  LDG.E R2, desc[UR4][R2.64] ;  /* 0x0000000402027981 */ /* 0x002f22000c1e1900 */
[----:B--2---:R-:W-:-:S06]  /*0100*/  IMAD.WIDE R4, R9, 0x4, R4 ;  /* 0x0000000409047825 */ /* 0x004fcc00078e0204 */
[----:B------:R-:W4:Y:S01]  /*0110*/  LDG.E R5, desc[UR4][R4.64] ;  /* 0x0000000404057981 */ /* 0x000f22000c1e1900 */
[----:B---3--:R-:W-:-:S04]  /*0120*/  IMAD.WIDE R6, R9, 0x4, R6 ;  /* 0x0000000409067825 */ /* 0x008fc800078e0206 */
[----:B----4-:R-:W-:-:S05]  /*0130*/  FADD R9, R2, R5 ;  /* 0x0000000502097221 */ /* 0x010fca0000000000 */
[----:B------:R-:W-:Y:S01]  /*0140*/  STG.E desc[UR4][R6.64], R9 ;  /* 0x0000000906007986 */ /* 0x000fe2000c101904 */
[----:B------:R-:W-:Y:S05]  /*0150*/  EXIT ;  /* 0x000000000000794d */ /* 0x000fea0003800000 */
.L_x_0:
[----:B------:R-:W-:-:S00]  /*0160*/  BRA `(.L_x_0) ;  /* 0xfffffffc00fc7947 */ /* 0x000fc0000383ffff */
[----:B------:R-:W-:-:S00]  /*0170*/  NOP ;  /* 0x0000000000007918 */ /* 0x000fc00000000000 */
        /* <DEDUP_REMOVED lines=8> */
.L_x_1:


//--------------------- .nv.shared.reserved.0     --------------------------
	.section	.nv.shared.reserved.0,"aw",@nobits
	.weak		__nv_reservedSMEM_offset_0_alias
	.size		__nv_reservedSMEM_offset_0_alias, 0, 64
	.other		__nv_reservedSMEM_offset_0_alias,@"STO_CUDA_RESERVED_SHARED STV_DEFAULT"
__nv_reservedSMEM_offset_0_alias:
	.zero		0
	.zero		64


//--------------------- .nv.constant0._Z9vectorAddPfS_S_ii --------------------------
	.section	.nv.constant0._Z9vectorAddPfS_S_ii,"a",@progbits
	.sectionflags	@""
	.align	4
.nv.constant0._Z9vectorAddPfS_S_ii:
	.zero		928


//--------------------- SYMBOLS --------------------------

	.type		.nv.reservedSmem.offset0,@object
	.size		.nv.reservedSmem.offset0,0x4
